//
// Generated by NVIDIA NVVM Compiler
//
// Compiler Build ID: CL-36424714
// Cuda compilation tools, release 13.0, V13.0.88
// Based on NVVM 20.0.0
//

.version 9.0
.target sm_100
.address_size 64

	// .globl	_Z6matmuliiiPfS_S_
.extern .func  (.param .b32 func_retval0) vprintf
(
	.param .b64 vprintf_param_0,
	.param .b64 vprintf_param_1
)
;
.global .align 1 .b8 $str[13] = {37, 100, 32, 37, 100, 32, 45, 62, 32, 37, 102, 10};

.visible .entry _Z6matmuliiiPfS_S_(
	.param .u32 _Z6matmuliiiPfS_S__param_0,
	.param .u32 _Z6matmuliiiPfS_S__param_1,
	.param .u32 _Z6matmuliiiPfS_S__param_2,
	.param .u64 .ptr .align 1 _Z6matmuliiiPfS_S__param_3,
	.param .u64 .ptr .align 1 _Z6matmuliiiPfS_S__param_4,
	.param .u64 .ptr .align 1 _Z6matmuliiiPfS_S__param_5
)
{
	.local .align 16 .b8 	__local_depot0[16];
	.reg .b64 	%SP;
	.reg .b64 	%SPL;
	.reg .b32 	%r<44>;
	.reg .b32 	%f<225>;
	.reg .b64 	%rd<117>;
	.reg .b64 	%fd<2>;

	mov.u64 	%SPL, __local_depot0;
	cvta.local.u64 	%SP, %SPL;
	ld.param.u32 	%r1, [_Z6matmuliiiPfS_S__param_0];
	ld.param.u32 	%r2, [_Z6matmuliiiPfS_S__param_1];
	ld.param.u64 	%rd1, [_Z6matmuliiiPfS_S__param_3];
	ld.param.u64 	%rd2, [_Z6matmuliiiPfS_S__param_4];
	ld.param.u64 	%rd3, [_Z6matmuliiiPfS_S__param_5];
	cvta.to.global.u64 	%rd4, %rd2;
	cvta.to.global.u64 	%rd5, %rd1;
	cvta.to.global.u64 	%rd6, %rd3;
	mov.u32 	%r3, %ctaid.x;
	mul.lo.s32 	%r4, %r3, %r2;
	shl.b32 	%r5, %r4, 5;
	cvt.u64.u32 	%rd7, %r5;
	mov.u32 	%r6, %ctaid.y;
	shl.b32 	%r7, %r6, 5;
	cvt.u64.u32 	%rd8, %r7;
	add.s64 	%rd9, %rd7, %rd8;
	shl.b64 	%rd10, %rd9, 2;
	add.s64 	%rd11, %rd5, %rd10;
	add.s64 	%rd12, %rd4, %rd10;
	mov.u32 	%r8, %tid.x;
	mov.u32 	%r9, %tid.y;
	ld.global.f32 	%f1, [%rd11];
	mul.wide.u32 	%rd13, %r9, 4;
	add.s64 	%rd14, %rd12, %rd13;
	ld.global.f32 	%f2, [%rd14];
	fma.rn.f32 	%f3, %f1, %f2, 0f00000000;
	mul.wide.u32 	%rd15, %r8, 4;
	add.s64 	%rd16, %rd11, %rd15;
	ld.global.f32 	%f4, [%rd16+4];
	add.s32 	%r10, %r2, %r9;
	mul.wide.u32 	%rd17, %r10, 4;
	add.s64 	%rd18, %rd12, %rd17;
	ld.global.f32 	%f5, [%rd18];
	fma.rn.f32 	%f6, %f4, %f5, %f3;
	add.s64 	%rd19, %rd16, %rd15;
	ld.global.f32 	%f7, [%rd19+8];
	add.s32 	%r11, %r10, %r2;
	mul.wide.u32 	%rd20, %r11, 4;
	add.s64 	%rd21, %rd12, %rd20;
	ld.global.f32 	%f8, [%rd21];
	fma.rn.f32 	%f9, %f7, %f8, %f6;
	add.s64 	%rd22, %rd19, %rd15;
	ld.global.f32 	%f10, [%rd22+12];
	add.s32 	%r12, %r11, %r2;
	mul.wide.u32 	%rd23, %r12, 4;
	add.s64 	%rd24, %rd12, %rd23;
	ld.global.f32 	%f11, [%rd24];
	fma.rn.f32 	%f12, %f10, %f11, %f9;
	add.s64 	%rd25, %rd22, %rd15;
	ld.global.f32 	%f13, [%rd25+16];
	add.s32 	%r13, %r12, %r2;
	mul.wide.u32 	%rd26, %r13, 4;
	add.s64 	%rd27, %rd12, %rd26;
	ld.global.f32 	%f14, [%rd27];
	fma.rn.f32 	%f15, %f13, %f14, %f12;
	add.s64 	%rd28, %rd25, %rd15;
	ld.global.f32 	%f16, [%rd28+20];
	add.s32 	%r14, %r13, %r2;
	mul.wide.u32 	%rd29, %r14, 4;
	add.s64 	%rd30, %rd12, %rd29;
	ld.global.f32 	%f17, [%rd30];
	fma.rn.f32 	%f18, %f16, %f17, %f15;
	add.s64 	%rd31, %rd28, %rd15;
	ld.global.f32 	%f19, [%rd31+24];
	add.s32 	%r15, %r14, %r2;
	mul.wide.u32 	%rd32, %r15, 4;
	add.s64 	%rd33, %rd12, %rd32;
	ld.global.f32 	%f20, [%rd33];
	fma.rn.f32 	%f21, %f19, %f20, %f18;
	add.s64 	%rd34, %rd31, %rd15;
	ld.global.f32 	%f22, [%rd34+28];
	add.s32 	%r16, %r15, %r2;
	mul.wide.u32 	%rd35, %r16, 4;
	add.s64 	%rd36, %rd12, %rd35;
	ld.global.f32 	%f23, [%rd36];
	fma.rn.f32 	%f24, %f22, %f23, %f21;
	add.s64 	%rd37, %rd34, %rd15;
	ld.global.f32 	%f25, [%rd37+32];
	add.s32 	%r17, %r16, %r2;
	mul.wide.u32 	%rd38, %r17, 4;
	add.s64 	%rd39, %rd12, %rd38;
	ld.global.f32 	%f26, [%rd39];
	fma.rn.f32 	%f27, %f25, %f26, %f24;
	add.s64 	%rd40, %rd37, %rd15;
	ld.global.f32 	%f28, [%rd40+36];
	add.s32 	%r18, %r17, %r2;
	mul.wide.u32 	%rd41, %r18, 4;
	add.s64 	%rd42, %rd12, %rd41;
	ld.global.f32 	%f29, [%rd42];
	fma.rn.f32 	%f30, %f28, %f29, %f27;
	add.s64 	%rd43, %rd40, %rd15;
	ld.global.f32 	%f31, [%rd43+40];
	add.s32 	%r19, %r18, %r2;
	mul.wide.u32 	%rd44, %r19, 4;
	add.s64 	%rd45, %rd12, %rd44;
	ld.global.f32 	%f32, [%rd45];
	fma.rn.f32 	%f33, %f31, %f32, %f30;
	add.s64 	%rd46, %rd43, %rd15;
	ld.global.f32 	%f34, [%rd46+44];
	add.s32 	%r20, %r19, %r2;
	mul.wide.u32 	%rd47, %r20, 4;
	add.s64 	%rd48, %rd12, %rd47;
	ld.global.f32 	%f35, [%rd48];
	fma.rn.f32 	%f36, %f34, %f35, %f33;
	add.s64 	%rd49, %rd46, %rd15;
	ld.global.f32 	%f37, [%rd49+48];
	add.s32 	%r21, %r20, %r2;
	mul.wide.u32 	%rd50, %r21, 4;
	add.s64 	%rd51, %rd12, %rd50;
	ld.global.f32 	%f38, [%rd51];
	fma.rn.f32 	%f39, %f37, %f38, %f36;
	add.s64 	%rd52, %rd49, %rd15;
	ld.global.f32 	%f40, [%rd52+52];
	add.s32 	%r22, %r21, %r2;
	mul.wide.u32 	%rd53, %r22, 4;
	add.s64 	%rd54, %rd12, %rd53;
	ld.global.f32 	%f41, [%rd54];
	fma.rn.f32 	%f42, %f40, %f41, %f39;
	add.s64 	%rd55, %rd52, %rd15;
	ld.global.f32 	%f43, [%rd55+56];
	add.s32 	%r23, %r22, %r2;
	mul.wide.u32 	%rd56, %r23, 4;
	add.s64 	%rd57, %rd12, %rd56;
	ld.global.f32 	%f44, [%rd57];
	fma.rn.f32 	%f45, %f43, %f44, %f42;
	add.s64 	%rd58, %rd55, %rd15;
	ld.global.f32 	%f46, [%rd58+60];
	add.s32 	%r24, %r23, %r2;
	mul.wide.u32 	%rd59, %r24, 4;
	add.s64 	%rd60, %rd12, %rd59;
	ld.global.f32 	%f47, [%rd60];
	fma.rn.f32 	%f48, %f46, %f47, %f45;
	add.s64 	%rd61, %rd58, %rd15;
	ld.global.f32 	%f49, [%rd61+64];
	add.s32 	%r25, %r24, %r2;
	mul.wide.u32 	%rd62, %r25, 4;
	add.s64 	%rd63, %rd12, %rd62;
	ld.global.f32 	%f50, [%rd63];
	fma.rn.f32 	%f51, %f49, %f50, %f48;
	add.s64 	%rd64, %rd61, %rd15;
	ld.global.f32 	%f52, [%rd64+68];
	add.s32 	%r26, %r25, %r2;
	mul.wide.u32 	%rd65, %r26, 4;
	add.s64 	%rd66, %rd12, %rd65;
	ld.global.f32 	%f53, [%rd66];
	fma.rn.f32 	%f54, %f52, %f53, %f51;
	add.s64 	%rd67, %rd64, %rd15;
	ld.global.f32 	%f55, [%rd67+72];
	add.s32 	%r27, %r26, %r2;
	mul.wide.u32 	%rd68, %r27, 4;
	add.s64 	%rd69, %rd12, %rd68;
	ld.global.f32 	%f56, [%rd69];
	fma.rn.f32 	%f57, %f55, %f56, %f54;
	add.s64 	%rd70, %rd67, %rd15;
	ld.global.f32 	%f58, [%rd70+76];
	add.s32 	%r28, %r27, %r2;
	mul.wide.u32 	%rd71, %r28, 4;
	add.s64 	%rd72, %rd12, %rd71;
	ld.global.f32 	%f59, [%rd72];
	fma.rn.f32 	%f60, %f58, %f59, %f57;
	add.s64 	%rd73, %rd70, %rd15;
	ld.global.f32 	%f61, [%rd73+80];
	add.s32 	%r29, %r28, %r2;
	mul.wide.u32 	%rd74, %r29, 4;
	add.s64 	%rd75, %rd12, %rd74;
	ld.global.f32 	%f62, [%rd75];
	fma.rn.f32 	%f63, %f61, %f62, %f60;
	add.s64 	%rd76, %rd73, %rd15;
	ld.global.f32 	%f64, [%rd76+84];
	add.s32 	%r30, %r29, %r2;
	mul.wide.u32 	%rd77, %r30, 4;
	add.s64 	%rd78, %rd12, %rd77;
	ld.global.f32 	%f65, [%rd78];
	fma.rn.f32 	%f66, %f64, %f65, %f63;
	add.s64 	%rd79, %rd76, %rd15;
	ld.global.f32 	%f67, [%rd79+88];
	add.s32 	%r31, %r30, %r2;
	mul.wide.u32 	%rd80, %r31, 4;
	add.s64 	%rd81, %rd12, %rd80;
	ld.global.f32 	%f68, [%rd81];
	fma.rn.f32 	%f69, %f67, %f68, %f66;
	add.s64 	%rd82, %rd79, %rd15;
	ld.global.f32 	%f70, [%rd82+92];
	add.s32 	%r32, %r31, %r2;
	mul.wide.u32 	%rd83, %r32, 4;
	add.s64 	%rd84, %rd12, %rd83;
	ld.global.f32 	%f71, [%rd84];
	fma.rn.f32 	%f72, %f70, %f71, %f69;
	add.s64 	%rd85, %rd82, %rd15;
	ld.global.f32 	%f73, [%rd85+96];
	add.s32 	%r33, %r32, %r2;
	mul.wide.u32 	%rd86, %r33, 4;
	add.s64 	%rd87, %rd12, %rd86;
	ld.global.f32 	%f74, [%rd87];
	fma.rn.f32 	%f75, %f73, %f74, %f72;
	add.s64 	%rd88, %rd85, %rd15;
	ld.global.f32 	%f76, [%rd88+100];
	add.s32 	%r34, %r33, %r2;
	mul.wide.u32 	%rd89, %r34, 4;
	add.s64 	%rd90, %rd12, %rd89;
	ld.global.f32 	%f77, [%rd90];
	fma.rn.f32 	%f78, %f76, %f77, %f75;
	add.s64 	%rd91, %rd88, %rd15;
	ld.global.f32 	%f79, [%rd91+104];
	add.s32 	%r35, %r34, %r2;
	mul.wide.u32 	%rd92, %r35, 4;
	add.s64 	%rd93, %rd12, %rd92;
	ld.global.f32 	%f80, [%rd93];
	fma.rn.f32 	%f81, %f79, %f80, %f78;
	add.s64 	%rd94, %rd91, %rd15;
	ld.global.f32 	%f82, [%rd94+108];
	add.s32 	%r36, %r35, %r2;
	mul.wide.u32 	%rd95, %r36, 4;
	add.s64 	%rd96, %rd12, %rd95;
	ld.global.f32 	%f83, [%rd96];
	fma.rn.f32 	%f84, %f82, %f83, %f81;
	add.s64 	%rd97, %rd94, %rd15;
	ld.global.f32 	%f85, [%rd97+112];
	add.s32 	%r37, %r36, %r2;
	mul.wide.u32 	%rd98, %r37, 4;
	add.s64 	%rd99, %rd12, %rd98;
	ld.global.f32 	%f86, [%rd99];
	fma.rn.f32 	%f87, %f85, %f86, %f84;
	add.s64 	%rd100, %rd97, %rd15;
	ld.global.f32 	%f88, [%rd100+116];
	add.s32 	%r38, %r37, %r2;
	mul.wide.u32 	%rd101, %r38, 4;
	add.s64 	%rd102, %rd12, %rd101;
	ld.global.f32 	%f89, [%rd102];
	fma.rn.f32 	%f90, %f88, %f89, %f87;
	add.s64 	%rd103, %rd100, %rd15;
	ld.global.f32 	%f91, [%rd103+120];
	add.s32 	%r39, %r38, %r2;
	mul.wide.u32 	%rd104, %r39, 4;
	add.s64 	%rd105, %rd12, %rd104;
	ld.global.f32 	%f92, [%rd105];
	fma.rn.f32 	%f93, %f91, %f92, %f90;
	add.s64 	%rd106, %rd103, %rd15;
	ld.global.f32 	%f94, [%rd106+124];
	add.s32 	%r40, %r39, %r2;
	mul.wide.u32 	%rd107, %r40, 4;
	add.s64 	%rd108, %rd12, %rd107;
	ld.global.f32 	%f95, [%rd108];
	fma.rn.f32 	%f96, %f94, %f95, %f93;
	mad.lo.s32 	%r41, %r1, %r8, %r9;
	cvt.u64.u32 	%rd109, %r41;
	add.s64 	%rd110, %rd9, %rd109;
	shl.b64 	%rd111, %rd110, 2;
	add.s64 	%rd112, %rd6, %rd111;
	st.global.f32 	[%rd112], %f96;
	ld.global.f32 	%f97, [%rd11];
	ld.global.f32 	%f98, [%rd14];
	fma.rn.f32 	%f99, %f97, %f98, %f96;
	ld.global.f32 	%f100, [%rd16+4];
	ld.global.f32 	%f101, [%rd18];
	fma.rn.f32 	%f102, %f100, %f101, %f99;
	ld.global.f32 	%f103, [%rd19+8];
	ld.global.f32 	%f104, [%rd21];
	fma.rn.f32 	%f105, %f103, %f104, %f102;
	ld.global.f32 	%f106, [%rd22+12];
	ld.global.f32 	%f107, [%rd24];
	fma.rn.f32 	%f108, %f106, %f107, %f105;
	ld.global.f32 	%f109, [%rd25+16];
	ld.global.f32 	%f110, [%rd27];
	fma.rn.f32 	%f111, %f109, %f110, %f108;
	ld.global.f32 	%f112, [%rd28+20];
	ld.global.f32 	%f113, [%rd30];
	fma.rn.f32 	%f114, %f112, %f113, %f111;
	ld.global.f32 	%f115, [%rd31+24];
	ld.global.f32 	%f116, [%rd33];
	fma.rn.f32 	%f117, %f115, %f116, %f114;
	ld.global.f32 	%f118, [%rd34+28];
	ld.global.f32 	%f119, [%rd36];
	fma.rn.f32 	%f120, %f118, %f119, %f117;
	ld.global.f32 	%f121, [%rd37+32];
	ld.global.f32 	%f122, [%rd39];
	fma.rn.f32 	%f123, %f121, %f122, %f120;
	ld.global.f32 	%f124, [%rd40+36];
	ld.global.f32 	%f125, [%rd42];
	fma.rn.f32 	%f126, %f124, %f125, %f123;
	ld.global.f32 	%f127, [%rd43+40];
	ld.global.f32 	%f128, [%rd45];
	fma.rn.f32 	%f129, %f127, %f128, %f126;
	ld.global.f32 	%f130, [%rd46+44];
	ld.global.f32 	%f131, [%rd48];
	fma.rn.f32 	%f132, %f130, %f131, %f129;
	ld.global.f32 	%f133, [%rd49+48];
	ld.global.f32 	%f134, [%rd51];
	fma.rn.f32 	%f135, %f133, %f134, %f132;
	ld.global.f32 	%f136, [%rd52+52];
	ld.global.f32 	%f137, [%rd54];
	fma.rn.f32 	%f138, %f136, %f137, %f135;
	ld.global.f32 	%f139, [%rd55+56];
	ld.global.f32 	%f140, [%rd57];
	fma.rn.f32 	%f141, %f139, %f140, %f138;
	ld.global.f32 	%f142, [%rd58+60];
	ld.global.f32 	%f143, [%rd60];
	fma.rn.f32 	%f144, %f142, %f143, %f141;
	ld.global.f32 	%f145, [%rd61+64];
	ld.global.f32 	%f146, [%rd63];
	fma.rn.f32 	%f147, %f145, %f146, %f144;
	ld.global.f32 	%f148, [%rd64+68];
	ld.global.f32 	%f149, [%rd66];
	fma.rn.f32 	%f150, %f148, %f149, %f147;
	ld.global.f32 	%f151, [%rd67+72];
	ld.global.f32 	%f152, [%rd69];
	fma.rn.f32 	%f153, %f151, %f152, %f150;
	ld.global.f32 	%f154, [%rd70+76];
	ld.global.f32 	%f155, [%rd72];
	fma.rn.f32 	%f156, %f154, %f155, %f153;
	ld.global.f32 	%f157, [%rd73+80];
	ld.global.f32 	%f158, [%rd75];
	fma.rn.f32 	%f159, %f157, %f158, %f156;
	ld.global.f32 	%f160, [%rd76+84];
	ld.global.f32 	%f161, [%rd78];
	fma.rn.f32 	%f162, %f160, %f161, %f159;
	ld.global.f32 	%f163, [%rd79+88];
	ld.global.f32 	%f164, [%rd81];
	fma.rn.f32 	%f165, %f163, %f164, %f162;
	ld.global.f32 	%f166, [%rd82+92];
	ld.global.f32 	%f167, [%rd84];
	fma.rn.f32 	%f168, %f166, %f167, %f165;
	ld.global.f32 	%f169, [%rd85+96];
	ld.global.f32 	%f170, [%rd87];
	fma.rn.f32 	%f171, %f169, %f170, %f168;
	ld.global.f32 	%f172, [%rd88+100];
	ld.global.f32 	%f173, [%rd90];
	fma.rn.f32 	%f174, %f172, %f173, %f171;
	ld.global.f32 	%f175, [%rd91+104];
	ld.global.f32 	%f176, [%rd93];
	fma.rn.f32 	%f177, %f175, %f176, %f174;
	ld.global.f32 	%f178, [%rd94+108];
	ld.global.f32 	%f179, [%rd96];
	fma.rn.f32 	%f180, %f178, %f179, %f177;
	ld.global.f32 	%f181, [%rd97+112];
	ld.global.f32 	%f182, [%rd99];
	fma.rn.f32 	%f183, %f181, %f182, %f180;
	ld.global.f32 	%f184, [%rd100+116];
	ld.global.f32 	%f185, [%rd102];
	fma.rn.f32 	%f186, %f184, %f185, %f183;
	ld.global.f32 	%f187, [%rd103+120];
	ld.global.f32 	%f188, [%rd105];
	fma.rn.f32 	%f189, %f187, %f188, %f186;
	ld.global.f32 	%f190, [%rd106+124];
	ld.global.f32 	%f191, [%rd108];
	fma.rn.f32 	%f192, %f190, %f191, %f189;
	fma.rn.f32 	%f193, %f97, %f98, %f192;
	fma.rn.f32 	%f194, %f100, %f101, %f193;
	fma.rn.f32 	%f195, %f103, %f104, %f194;
	fma.rn.f32 	%f196, %f106, %f107, %f195;
	fma.rn.f32 	%f197, %f109, %f110, %f196;
	fma.rn.f32 	%f198, %f112, %f113, %f197;
	fma.rn.f32 	%f199, %f115, %f116, %f198;
	fma.rn.f32 	%f200, %f118, %f119, %f199;
	fma.rn.f32 	%f201, %f121, %f122, %f200;
	fma.rn.f32 	%f202, %f124, %f125, %f201;
	fma.rn.f32 	%f203, %f127, %f128, %f202;
	fma.rn.f32 	%f204, %f130, %f131, %f203;
	fma.rn.f32 	%f205, %f133, %f134, %f204;
	fma.rn.f32 	%f206, %f136, %f137, %f205;
	fma.rn.f32 	%f207, %f139, %f140, %f206;
	fma.rn.f32 	%f208, %f142, %f143, %f207;
	fma.rn.f32 	%f209, %f145, %f146, %f208;
	fma.rn.f32 	%f210, %f148, %f149, %f209;
	fma.rn.f32 	%f211, %f151, %f152, %f210;
	fma.rn.f32 	%f212, %f154, %f155, %f211;
	fma.rn.f32 	%f213, %f157, %f158, %f212;
	fma.rn.f32 	%f214, %f160, %f161, %f213;
	fma.rn.f32 	%f215, %f163, %f164, %f214;
	fma.rn.f32 	%f216, %f166, %f167, %f215;
	fma.rn.f32 	%f217, %f169, %f170, %f216;
	fma.rn.f32 	%f218, %f172, %f173, %f217;
	fma.rn.f32 	%f219, %f175, %f176, %f218;
	fma.rn.f32 	%f220, %f178, %f179, %f219;
	fma.rn.f32 	%f221, %f181, %f182, %f220;
	fma.rn.f32 	%f222, %f184, %f185, %f221;
	fma.rn.f32 	%f223, %f187, %f188, %f222;
	fma.rn.f32 	%f224, %f190, %f191, %f223;
	add.u64 	%rd113, %SP, 0;
	add.u64 	%rd114, %SPL, 0;
	cvt.f64.f32 	%fd1, %f224;
	st.local.v2.u32 	[%rd114], {%r8, %r9};
	st.local.f64 	[%rd114+8], %fd1;
	mov.u64 	%rd115, $str;
	cvta.global.u64 	%rd116, %rd115;
	{ // callseq 0, 0
	.param .b64 param0;
	st.param.b64 	[param0], %rd116;
	.param .b64 param1;
	st.param.b64 	[param1], %rd113;
	.param .b32 retval0;
	call.uni (retval0), 
	vprintf, 
	(
	param0, 
	param1
	);
	ld.param.b32 	%r42, [retval0];
	} // callseq 0
	ret;

}


// ===== COMPILED SASS (sm_100) =====

	.target	sm_100

	.elftype	@"ET_EXEC"


//--------------------- .note.nv.tkinfo           --------------------------
	.section	.note.nv.tkinfo,"",@"SHT_NOTE"
	.sectionflags	@"SHF_NOTE_NV_TKINFO"
	.tkinfo
        /*0018*/ 	.word	0x00000002
        /*0030*/ 	.string	""
        /*0030*/ 	.string	"ptxas"
        /*0030*/ 	.string	"Cuda compilation tools, release 13.0, V13.0.88"
        /*0030*/ 	.string	"Build cuda_13.0.r13.0/compiler.36424714_0"
        /*0030*/ 	.string	"-arch sm_100 -m 64 "



//--------------------- .note.nv.cuinfo           --------------------------
	.section	.note.nv.cuinfo,"",@"SHT_NOTE"
	.sectionflags	@"SHF_NOTE_NV_CUINFO"
        /*0018*/ 	.short	0x0002
        /*001a*/ 	.short	0x0064
        /*001c*/ 	.short	0x0082
	.zero		2


//--------------------- .nv.info                  --------------------------
	.section	.nv.info,"",@"SHT_CUDA_INFO"
	.align	4


	//----- nvinfo : EIATTR_REGCOUNT
	.align		4
        /*0000*/ 	.byte	0x04, 0x2f
        /*0002*/ 	.short	(.L_2 - .L_1)
	.align		4
.L_1:
        /*0004*/ 	.word	index@(_Z6matmuliiiPfS_S_)
        /*0008*/ 	.word	0x000000a3


	//----- nvinfo : EIATTR_FRAME_SIZE
	.align		4
.L_2:
        /*000c*/ 	.byte	0x04, 0x11
        /*000e*/ 	.short	(.L_4 - .L_3)
	.align		4
.L_3:
        /*0010*/ 	.word	index@(_Z6matmuliiiPfS_S_)
        /*0014*/ 	.word	0x00000010


	//----- nvinfo : EIATTR_MIN_STACK_SIZE
	.align		4
.L_4:
        /*0018*/ 	.byte	0x04, 0x12
        /*001a*/ 	.short	(.L_6 - .L_5)
	.align		4
.L_5:
        /*001c*/ 	.word	index@(_Z6matmuliiiPfS_S_)
        /*0020*/ 	.word	0x00000010
.L_6:


//--------------------- .nv.compat                --------------------------
	.section	.nv.compat,"",@"SHT_CUDA_COMPAT_INFO"
	.align	4
        /*0000*/ 	.byte	0x02, 0x09, 0x00, 0x00, 0x02, 0x02, 0x01, 0x00, 0x02, 0x05, 0x05, 0x00, 0x03, 0x07, 0x01, 0x01
        /*0010*/ 	.byte	0x02, 0x03, 0x00, 0x00, 0x02, 0x06, 0x01, 0x00, 0x04, 0x0b, 0x08, 0x00, 0x09, 0x00, 0x00, 0x00
        /*0020*/ 	.byte	0x00, 0x00, 0x00, 0x00


//--------------------- .nv.info._Z6matmuliiiPfS_S_ --------------------------
	.section	.nv.info._Z6matmuliiiPfS_S_,"",@"SHT_CUDA_INFO"
	.sectionflags	@""
	.align	4


	//----- nvinfo : EIATTR_CUDA_API_VERSION
	.align		4
        /*0000*/ 	.byte	0x04, 0x37
        /*0002*/ 	.short	(.L_8 - .L_7)
.L_7:
        /*0004*/ 	.word	0x00000082


	//----- nvinfo : EIATTR_KPARAM_INFO
	.align		4
.L_8:
        /*0008*/ 	.byte	0x04, 0x17
        /*000a*/ 	.short	(.L_10 - .L_9)
.L_9:
        /*000c*/ 	.word	0x00000000
        /*0010*/ 	.short	0x0005
        /*0012*/ 	.short	0x0020
        /*0014*/ 	.byte	0x00, 0xf5, 0x21, 0x00


	//----- nvinfo : EIATTR_KPARAM_INFO
	.align		4
.L_10:
        /*0018*/ 	.byte	0x04, 0x17
        /*001a*/ 	.short	(.L_12 - .L_11)
.L_11:
        /*001c*/ 	.word	0x00000000
        /*0020*/ 	.short	0x0004
        /*0022*/ 	.short	0x0018
        /*0024*/ 	.byte	0x00, 0xf5, 0x21, 0x00


	//----- nvinfo : EIATTR_KPARAM_INFO
	.align		4
.L_12:
        /*0028*/ 	.byte	0x04, 0x17
        /*002a*/ 	.short	(.L_14 - .L_13)
.L_13:
        /*002c*/ 	.word	0x00000000
        /*0030*/ 	.short	0x0003
        /*0032*/ 	.short	0x0010
        /*0034*/ 	.byte	0x00, 0xf5, 0x21, 0x00


	//----- nvinfo : EIATTR_KPARAM_INFO
	.align		4
.L_14:
        /*0038*/ 	.byte	0x04, 0x17
        /*003a*/ 	.short	(.L_16 - .L_15)
.L_15:
        /*003c*/ 	.word	0x00000000
        /*0040*/ 	.short	0x0002
        /*0042*/ 	.short	0x0008
        /*0044*/ 	.byte	0x00, 0xf0, 0x11, 0x00


	//----- nvinfo : EIATTR_KPARAM_INFO
	.align		4
.L_16:
        /*0048*/ 	.byte	0x04, 0x17
        /*004a*/ 	.short	(.L_18 - .L_17)
.L_17:
        /*004c*/ 	.word	0x00000000
        /*0050*/ 	.short	0x0001
        /*0052*/ 	.short	0x0004
        /*0054*/ 	.byte	0x00, 0xf0, 0x11, 0x00


	//----- nvinfo : EIATTR_KPARAM_INFO
	.align		4
.L_18:
        /*0058*/ 	.byte	0x04, 0x17
        /*005a*/ 	.short	(.L_20 - .L_19)
.L_19:
        /*005c*/ 	.word	0x00000000
        /*0060*/ 	.short	0x0000
        /*0062*/ 	.short	0x0000
        /*0064*/ 	.byte	0x00, 0xf0, 0x11, 0x00


	//----- nvinfo : EIATTR_SPARSE_MMA_MASK
	.align		4
.L_20:
        /*0068*/ 	.byte	0x03, 0x50
        /*006a*/ 	.short	0x0000


	//----- nvinfo : EIATTR_MAXREG_COUNT
	.align		4
        /*006c*/ 	.byte	0x03, 0x1b
        /*006e*/ 	.short	0x00ff


	//----- nvinfo : EIATTR_EXTERNS
	.align		4
        /*0070*/ 	.byte	0x04, 0x0f
        /*0072*/ 	.short	(.L_22 - .L_21)


	//   ....[0]....
	.align		4
.L_21:
        /*0074*/ 	.word	index@(vprintf)


	//----- nvinfo : EIATTR_MERCURY_ISA_VERSION
	.align		4
.L_22:
        /*0078*/ 	.byte	0x03, 0x5f
        /*007a*/ 	.short	0x0101


	//----- nvinfo : EIATTR_VRC_CTA_INIT_COUNT
	.align		4
        /*007c*/ 	.byte	0x02, 0x4a
	.zero		1
	.zero		1


	//----- nvinfo : EIATTR_SYSCALL_OFFSETS
	.align		4
        /*0080*/ 	.byte	0x04, 0x46
        /*0082*/ 	.short	(.L_24 - .L_23)


	//   ....[0]....
.L_23:
        /*0084*/ 	.word	0x000016a0


	//----- nvinfo : EIATTR_EXIT_INSTR_OFFSETS
	.align		4
.L_24:
        /*0088*/ 	.byte	0x04, 0x1c
        /*008a*/ 	.short	(.L_26 - .L_25)


	//   ....[0]....
.L_25:
        /*008c*/ 	.word	0x000016b0


	//----- nvinfo : EIATTR_CBANK_PARAM_SIZE
	.align		4
.L_26:
        /*0090*/ 	.byte	0x03, 0x19
        /*0092*/ 	.short	0x0028


	//----- nvinfo : EIATTR_PARAM_CBANK
	.align		4
        /*0094*/ 	.byte	0x04, 0x0a
        /*0096*/ 	.short	(.L_28 - .L_27)
	.align		4
.L_27:
        /*0098*/ 	.word	index@(.nv.constant0._Z6matmuliiiPfS_S_)
        /*009c*/ 	.short	0x0380
        /*009e*/ 	.short	0x0028


	//----- nvinfo : EIATTR_SW_WAR
	.align		4
.L_28:
        /*00a0*/ 	.byte	0x04, 0x36
        /*00a2*/ 	.short	(.L_30 - .L_29)
.L_29:
        /*00a4*/ 	.word	0x00000008
.L_30:


//--------------------- .nv.callgraph             --------------------------
	.section	.nv.callgraph,"",@"SHT_CUDA_CALLGRAPH"
	.align	4
	.sectionentsize	8
	.align		4
        /*0000*/ 	.word	0x00000000
	.align		4
        /*0004*/ 	.word	0xffffffff
	.align		4
        /*0008*/ 	.word	index@(_Z6matmuliiiPfS_S_)
	.align		4
        /*000c*/ 	.word	index@(vprintf)
	.align		4
        /*0010*/ 	.word	0x00000000
	.align		4
        /*0014*/ 	.word	0xfffffffe
	.align		4
        /*0018*/ 	.word	0x00000000
	.align		4
        /*001c*/ 	.word	0xfffffffd
	.align		4
        /*0020*/ 	.word	0x00000000
	.align		4
        /*0024*/ 	.word	0xfffffffc


//--------------------- .nv.constant4             --------------------------
	.section	.nv.constant4,"a",@progbits
	.align	8
	.align		8
.nv.constant4:
        /*0000*/ 	.dword	vprintf
	.align		8
        /*0008*/ 	.dword	$str


//--------------------- .text._Z6matmuliiiPfS_S_  --------------------------
	.section	.text._Z6matmuliiiPfS_S_,"ax",@progbits
	.align	128
        .global         _Z6matmuliiiPfS_S_
        .type           _Z6matmuliiiPfS_S_,@function
        .size           _Z6matmuliiiPfS_S_,(.L_x_2 - _Z6matmuliiiPfS_S_)
        .other          _Z6matmuliiiPfS_S_,@"STO_CUDA_ENTRY STV_DEFAULT"
_Z6matmuliiiPfS_S_:
.text._Z6matmuliiiPfS_S_:
[----:B------:R-:W0:Y:S08]  /*0000*/  LDC R1, c[0x0][0x37c] ;  /* 0x0000df00ff017b82 */ /* 0x000e300000000800 */
[----:B------:R-:W1:Y:S01]  /*0010*/  S2UR UR4, SR_CTAID.X ;  /* 0x00000000000479c3 */ /* 0x000e620000002500 */
[----:B------:R-:W1:Y:S01]  /*0020*/  LDCU.64 UR14, c[0x0][0x380] ;  /* 0x00007000ff0e77ac */ /* 0x000e620008000a00 */
[----:B------:R-:W2:Y:S01]  /*0030*/  S2R R2, SR_TID.X ;  /* 0x0000000000027919 */ /* 0x000ea20000002100 */
[----:B0-----:R-:W-:Y:S01]  /*0040*/  IADD3 R1, PT, PT, R1, -0x10, RZ ;  /* 0xfffffff001017810 */ /* 0x001fe20007ffe0ff */
[----:B------:R-:W0:Y:S01]  /*0050*/  LDCU.128 UR8, c[0x0][0x390] ;  /* 0x00007200ff0877ac */ /* 0x000e220008000c00 */
[----:B------:R-:W3:Y:S03]  /*0060*/  S2R R107, SR_TID.Y ;  /* 0x00000000006b7919 */ /* 0x000ee60000002200 */
[----:B------:R-:W4:Y:S01]  /*0070*/  S2UR UR5, SR_CTAID.Y ;  /* 0x00000000000579c3 */ /* 0x000f220000002600 */
[----:B-1----:R-:W-:-:S02]  /*0080*/  UIMAD UR4, UR4, UR15, URZ ;  /* 0x0000000f040472a4 */ /* 0x002fc4000f8e02ff */
[----:B----4-:R-:W-:-:S04]  /*0090*/  USHF.L.U32 UR5, UR5, 0x5, URZ ;  /* 0x0000000505057899 */ /* 0x010fc800080006ff */
[----:B------:R-:W-:Y:S01]  /*00a0*/  ULEA UR6, UP0, UR4, UR5, 0x5 ;  /* 0x0000000504067291 */ /* 0x000fe2000f8028ff */
[----:B---3--:R-:W-:-:S03]  /*00b0*/  IADD3 R63, PT, PT, R107, UR15, RZ ;  /* 0x0000000f6b3f7c10 */ /* 0x008fc6000fffe0ff */
[----:B------:R-:W-:Y:S02]  /*00c0*/  USHF.L.U32 UR4, UR6, 0x2, URZ ;  /* 0x0000000206047899 */ /* 0x000fe400080006ff */
[----:B------:R-:W-:Y:S01]  /*00d0*/  UIADD3.X UR12, UPT, UPT, URZ, URZ, URZ, UP0, !UPT ;  /* 0x000000ffff0c7290 */ /* 0x000fe200087fe4ff */
[----:B------:R-:W-:Y:S01]  /*00e0*/  IADD3 R59, PT, PT, R63, UR15, RZ ;  /* 0x0000000f3f3b7c10 */ /* 0x000fe2000fffe0ff */
[----:B0-----:R-:W-:Y:S02]  /*00f0*/  UIADD3 UR7, UP0, UPT, UR4, UR8, URZ ;  /* 0x0000000804077290 */ /* 0x001fe4000ff1e0ff */
[----:B------:R-:W-:Y:S01]  /*0100*/  USHF.L.U64.HI UR5, UR6, 0x2, UR12 ;  /* 0x0000000206057899 */ /* 0x000fe2000801020c */
[----:B------:R-:W-:-:S03]  /*0110*/  IADD3 R55, PT, PT, R59, UR15, RZ ;  /* 0x0000000f3b377c10 */ /* 0x000fc6000fffe0ff */
[----:B------:R-:W-:Y:S01]  /*0120*/  UIADD3.X UR8, UPT, UPT, UR5, UR9, URZ, UP0, !UPT ;  /* 0x0000000905087290 */ /* 0x000fe200087fe4ff */
[----:B------:R-:W-:Y:S01]  /*0130*/  MOV R124, UR7 ;  /* 0x00000007007c7c02 */ /* 0x000fe20008000f00 */
[----:B------:R-:W-:Y:S01]  /*0140*/  UIADD3 UR4, UP0, UPT, UR4, UR10, URZ ;  /* 0x0000000a04047290 */ /* 0x000fe2000ff1e0ff */
[----:B------:R-:W-:-:S03]  /*0150*/  IADD3 R51, PT, PT, R55, UR15, RZ ;  /* 0x0000000f37337c10 */ /* 0x000fc6000fffe0ff */
[----:B------:R-:W-:Y:S01]  /*0160*/  MOV R125, UR8 ;  /* 0x00000008007d7c02 */ /* 0x000fe20008000f00 */
[----:B------:R-:W-:Y:S01]  /*0170*/  UIADD3.X UR5, UPT, UPT, UR5, UR11, URZ, UP0, !UPT ;  /* 0x0000000b05057290 */ /* 0x000fe200087fe4ff */
[----:B------:R-:W-:Y:S02]  /*0180*/  MOV R126, UR4 ;  /* 0x00000004007e7c02 */ /* 0x000fe40008000f00 */
[----:B------:R-:W-:Y:S01]  /*0190*/  IADD3 R47, PT, PT, R51, UR15, RZ ;  /* 0x0000000f332f7c10 */ /* 0x000fe2000fffe0ff */
[C---:B--2---:R-:W-:Y:S01]  /*01a0*/  IMAD.WIDE.U32 R66, R2.reuse, 0x4, R124 ;  /* 0x0000000402427825 */ /* 0x044fe200078e007c */
[----:B------:R-:W0:Y:S01]  /*01b0*/  LDCU.64 UR8, c[0x0][0x358] ;  /* 0x00006b00ff0877ac */ /* 0x000e220008000a00 */
[----:B------:R-:W-:Y:S02]  /*01c0*/  MOV R127, UR5 ;  /* 0x00000005007f7c02 */ /* 0x000fe40008000f00 */
[----:B------:R-:W-:Y:S01]  /*01d0*/  IADD3 R43, PT, PT, R47, UR15, RZ ;  /* 0x0000000f2f2b7c10 */ /* 0x000fe2000fffe0ff */
[----:B------:R-:W-:-:S02]  /*01e0*/  IMAD.WIDE.U32 R64, R2, 0x4, R66 ;  /* 0x0000000402407825 */ /* 0x000fc400078e0042 */
[----:B------:R-:W1:Y:S01]  /*01f0*/  LDCU.64 UR4, c[0x0][0x3a0] ;  /* 0x00007400ff0477ac */ /* 0x000e620008000a00 */
[----:B------:R-:W-:Y:S01]  /*0200*/  IADD3 R39, PT, PT, R43, UR15, RZ ;  /* 0x0000000f2b277c10 */ /* 0x000fe2000fffe0ff */
[----:B------:R-:W-:-:S04]  /*0210*/  IMAD.WIDE.U32 R60, R2, 0x4, R64 ;  /* 0x00000004023c7825 */ /* 0x000fc800078e0040 */
[C---:B------:R-:W-:Y:S01]  /*0220*/  IMAD.WIDE.U32 R56, R2.reuse, 0x4, R60 ;  /* 0x0000000402387825 */ /* 0x040fe200078e003c */
[----:B0-----:R-:W2:Y:S03]  /*0230*/  LDG.E R0, desc[UR8][R124.64] ;  /* 0x000000087c007981 */ /* 0x001ea6000c1e1900 */
[----:B------:R-:W-:Y:S01]  /*0240*/  IMAD.WIDE.U32 R106, R107, 0x4, R126 ;  /* 0x000000046b6a7825 */ /* 0x000fe200078e007e */
[----:B------:R-:W3:Y:S03]  /*0250*/  LDG.E R69, desc[UR8][R66.64+0x4] ;  /* 0x0000040842457981 */ /* 0x000ee6000c1e1900 */
[C---:B------:R-:W-:Y:S01]  /*0260*/  IMAD.WIDE.U32 R52, R2.reuse, 0x4, R56 ;  /* 0x0000000402347825 */ /* 0x040fe200078e0038 */
[----:B------:R-:W2:Y:S03]  /*0270*/  LDG.E R3, desc[UR8][R106.64] ;  /* 0x000000086a037981 */ /* 0x000ea6000c1e1900 */
[----:B------:R-:W-:Y:S01]  /*0280*/  IMAD.WIDE.U32 R62, R63, 0x4, R126 ;  /* 0x000000043f3e7825 */ /* 0x000fe200078e007e */
[----:B------:R-:W4:Y:S03]  /*0290*/  LDG.E R71, desc[UR8][R64.64+0x8] ;  /* 0x0000080840477981 */ /* 0x000f26000c1e1900 */
[C---:B------:R-:W-:Y:S01]  /*02a0*/  IMAD.WIDE.U32 R48, R2.reuse, 0x4, R52 ;  /* 0x0000000402307825 */ /* 0x040fe200078e0034 */
[----:B------:R-:W3:Y:S03]  /*02b0*/  LDG.E R68, desc[UR8][R62.64] ;  /* 0x000000083e447981 */ /* 0x000ee6000c1e1900 */
[--C-:B------:R-:W-:Y:S01]  /*02c0*/  IMAD.WIDE.U32 R58, R59, 0x4, R126.reuse ;  /* 0x000000043b3a7825 */ /* 0x100fe200078e007e */
[----:B------:R-:W5:Y:S03]  /*02d0*/  LDG.E R73, desc[UR8][R60.64+0xc] ;  /* 0x00000c083c497981 */ /* 0x000f66000c1e1900 */
[----:B------:R-:W-:Y:S01]  /*02e0*/  IMAD.WIDE.U32 R54, R55, 0x4, R126 ;  /* 0x0000000437367825 */ /* 0x000fe200078e007e */
[----:B------:R-:W4:Y:S03]  /*02f0*/  LDG.E R70, desc[UR8][R58.64] ;  /* 0x000000083a467981 */ /* 0x000f26000c1e1900 */
[C---:B------:R-:W-:Y:S01]  /*0300*/  IMAD.WIDE.U32 R44, R2.reuse, 0x4, R48 ;  /* 0x00000004022c7825 */ /* 0x040fe200078e0030 */
[----:B------:R-:W5:Y:S03]  /*0310*/  LDG.E R72, desc[UR8][R54.64] ;  /* 0x0000000836487981 */ /* 0x000f66000c1e1900 */
[----:B------:R-:W-:Y:S01]  /*0320*/  IMAD.WIDE.U32 R50, R51, 0x4, R126 ;  /* 0x0000000433327825 */ /* 0x000fe200078e007e */
[----:B------:R-:W5:Y:S03]  /*0330*/  LDG.E R75, desc[UR8][R56.64+0x10] ;  /* 0x00001008384b7981 */ /* 0x000f66000c1e1900 */
[----:B------:R-:W-:Y:S01]  /*0340*/  IMAD.WIDE.U32 R40, R2, 0x4, R44 ;  /* 0x0000000402287825 */ /* 0x000fe200078e002c */
[----:B------:R-:W5:Y:S03]  /*0350*/  LDG.E R74, desc[UR8][R50.64] ;  /* 0x00000008324a7981 */ /* 0x000f66000c1e1900 */
[--C-:B------:R-:W-:Y:S01]  /*0360*/  IMAD.WIDE.U32 R46, R47, 0x4, R126.reuse ;  /* 0x000000042f2e7825 */ /* 0x100fe200078e007e */
[----:B------:R-:W-:Y:S01]  /*0370*/  IADD3 R35, PT, PT, R39, UR15, RZ ;  /* 0x0000000f27237c10 */ /* 0x000fe2000fffe0ff */
[----:B------:R-:W5:Y:S02]  /*0380*/  LDG.E R77, desc[UR8][R52.64+0x14] ;  /* 0x00001408344d7981 */ /* 0x000f64000c1e1900 */
[----:B------:R-:W-:-:S02]  /*0390*/  IMAD.WIDE.U32 R42, R43, 0x4, R126 ;  /* 0x000000042b2a7825 */ /* 0x000fc400078e007e */
[----:B------:R-:W5:Y:S02]  /*03a0*/  LDG.E R76, desc[UR8][R46.64] ;  /* 0x000000082e4c7981 */ /* 0x000f64000c1e1900 */
[C---:B------:R-:W-:Y:S01]  /*03b0*/  IMAD.WIDE.U32 R36, R2.reuse, 0x4, R40 ;  /* 0x0000000402247825 */ /* 0x040fe200078e0028 */
[----:B------:R-:W-:Y:S01]  /*03c0*/  IADD3 R31, PT, PT, R35, UR15, RZ ;  /* 0x0000000f231f7c10 */ /* 0x000fe2000fffe0ff */
[----:B------:R-:W5:Y:S02]  /*03d0*/  LDG.E R78, desc[UR8][R42.64] ;  /* 0x000000082a4e7981 */ /* 0x000f64000c1e1900 */
[----:B------:R-:W-:Y:S02]  /*03e0*/  IMAD.WIDE.U32 R38, R39, 0x4, R126 ;  /* 0x0000000427267825 */ /* 0x000fe400078e007e */
[----:B------:R-:W5:Y:S01]  /*03f0*/  LDG.E R79, desc[UR8][R48.64+0x18] ;  /* 0x00001808304f7981 */ /* 0x000f62000c1e1900 */
[----:B------:R-:W-:Y:S01]  /*0400*/  IADD3 R27, PT, PT, R31, UR15, RZ ;  /* 0x0000000f1f1b7c10 */ /* 0x000fe2000fffe0ff */
[----:B------:R-:W-:-:S02]  /*0410*/  IMAD.WIDE.U32 R32, R2, 0x4, R36 ;  /* 0x0000000402207825 */ /* 0x000fc400078e0024 */
[----:B------:R-:W5:Y:S02]  /*0420*/  LDG.E R80, desc[UR8][R38.64] ;  /* 0x0000000826507981 */ /* 0x000f64000c1e1900 */
[--C-:B------:R-:W-:Y:S02]  /*0430*/  IMAD.WIDE.U32 R34, R35, 0x4, R126.reuse ;  /* 0x0000000423227825 */ /* 0x100fe400078e007e */
[----:B------:R-:W5:Y:S01]  /*0440*/  LDG.E R81, desc[UR8][R44.64+0x1c] ;  /* 0x00001c082c517981 */ /* 0x000f62000c1e1900 */
[----:B------:R-:W-:Y:S01]  /*0450*/  IADD3 R5, PT, PT, R27, UR15, RZ ;  /* 0x0000000f1b057c10 */ /* 0x000fe2000fffe0ff */
[----:B------:R-:W-:Y:S02]  /*0460*/  IMAD.WIDE.U32 R30, R31, 0x4, R126 ;  /* 0x000000041f1e7825 */ /* 0x000fe400078e007e */
[----:B------:R-:W5:Y:S02]  /*0470*/  LDG.E R82, desc[UR8][R34.64] ;  /* 0x0000000822527981 */ /* 0x000f64000c1e1900 */
[----:B------:R-:W-:-:S02]  /*0480*/  IMAD.WIDE.U32 R28, R2, 0x4, R32 ;  /* 0x00000004021c7825 */ /* 0x000fc400078e0020 */
[----:B------:R-:W5:Y:S02]  /*0490*/  LDG.E R83, desc[UR8][R40.64+0x20] ;  /* 0x0000200828537981 */ /* 0x000f64000c1e1900 */
[--C-:B------:R-:W-:Y:S02]  /*04a0*/  IMAD.WIDE.U32 R26, R27, 0x4, R126.reuse ;  /* 0x000000041b1a7825 */ /* 0x100fe400078e007e */
[----:B------:R-:W5:Y:S02]  /*04b0*/  LDG.E R84, desc[UR8][R30.64] ;  /* 0x000000081e547981 */ /* 0x000f64000c1e1900 */
[C---:B------:R-:W-:Y:S01]  /*04c0*/  IMAD.WIDE.U32 R22, R5.reuse, 0x4, R126 ;  /* 0x0000000405167825 */ /* 0x040fe200078e007e */
[----:B------:R-:W-:Y:S01]  /*04d0*/  IADD3 R5, PT, PT, R5, UR15, RZ ;  /* 0x0000000f05057c10 */ /* 0x000fe2000fffe0ff */
[----:B------:R-:W5:Y:S02]  /*04e0*/  LDG.E R85, desc[UR8][R36.64+0x24] ;  /* 0x0000240824557981 */ /* 0x000f64000c1e1900 */
[----:B------:R-:W-:Y:S01]  /*04f0*/  IMAD.WIDE.U32 R24, R2, 0x4, R28 ;  /* 0x0000000402187825 */ /* 0x000fe200078e001c */
[C---:B------:R-:W-:Y:S01]  /*0500*/  IADD3 R15, PT, PT, R5.reuse, UR15, RZ ;  /* 0x0000000f050f7c10 */ /* 0x040fe2000fffe0ff */
[----:B------:R-:W5:Y:S04]  /*0510*/  LDG.E R86, desc[UR8][R26.64] ;  /* 0x000000081a567981 */ /* 0x000f68000c1e1900 */
[----:B------:R-:W5:Y:S01]  /*0520*/  LDG.E R87, desc[UR8][R32.64+0x28] ;  /* 0x0000280820577981 */ /* 0x000f62000c1e1900 */
[----:B------:R-:W-:Y:S01]  /*0530*/  IMAD.WIDE.U32 R18, R5, 0x4, R126 ;  /* 0x0000000405127825 */ /* 0x000fe200078e007e */
[----:B------:R-:W-:-:S02]  /*0540*/  IADD3 R5, PT, PT, R15, UR15, RZ ;  /* 0x0000000f0f057c10 */ /* 0x000fc4000fffe0ff */
[----:B------:R-:W5:Y:S01]  /*0550*/  LDG.E R88, desc[UR8][R22.64] ;  /* 0x0000000816587981 */ /* 0x000f62000c1e1900 */
[----:B------:R-:W-:-:S03]  /*0560*/  IMAD.WIDE.U32 R20, R2, 0x4, R24 ;  /* 0x0000000402147825 */ /* 0x000fc600078e0018 */
[----:B------:R-:W5:Y:S01]  /*0570*/  LDG.E R89, desc[UR8][R28.64+0x2c] ;  /* 0x00002c081c597981 */ /* 0x000f62000c1e1900 */
[----:B------:R-:W-:-:S03]  /*0580*/  IMAD.WIDE.U32 R14, R15, 0x4, R126 ;  /* 0x000000040f0e7825 */ /* 0x000fc600078e007e */
[----:B------:R-:W5:Y:S01]  /*0590*/  LDG.E R90, desc[UR8][R18.64] ;  /* 0x00000008125a7981 */ /* 0x000f62000c1e1900 */
[C---:B------:R-:W-:Y:S01]  /*05a0*/  IMAD.WIDE.U32 R10, R5.reuse, 0x4, R126 ;  /* 0x00000004050a7825 */ /* 0x040fe200078e007e */
[----:B------:R-:W-:Y:S02]  /*05b0*/  IADD3 R5, PT, PT, R5, UR15, RZ ;  /* 0x0000000f05057c10 */ /* 0x000fe4000fffe0ff */
[----:B------:R-:W5:Y:S01]  /*05c0*/  LDG.E R91, desc[UR8][R24.64+0x30] ;  /* 0x00003008185b7981 */ /* 0x000f62000c1e1900 */
[----:B------:R-:W-:-:S03]  /*05d0*/  IMAD.WIDE.U32 R16, R2, 0x4, R20 ;  /* 0x0000000402107825 */ /* 0x000fc600078e0014 */
[----:B------:R-:W5:Y:S01]  /*05e0*/  LDG.E R92, desc[UR8][R14.64] ;  /* 0x000000080e5c7981 */ /* 0x000f62000c1e1900 */
[----:B------:R-:W-:-:S03]  /*05f0*/  IMAD.WIDE.U32 R6, R5, 0x4, R126 ;  /* 0x0000000405067825 */ /* 0x000fc600078e007e */
[----:B------:R-:W5:Y:S01]  /*0600*/  LDG.E R93, desc[UR8][R20.64+0x34] ;  /* 0x00003408145d7981 */ /* 0x000f62000c1e1900 */
[----:B------:R-:W-:-:S03]  /*0610*/  IMAD.WIDE.U32 R12, R2, 0x4, R16 ;  /* 0x00000004020c7825 */ /* 0x000fc600078e0010 */
[----:B------:R-:W5:Y:S04]  /*0620*/  LDG.E R94, desc[UR8][R10.64] ;  /* 0x000000080a5e7981 */ /* 0x000f68000c1e1900 */
[----:B------:R-:W5:Y:S01]  /*0630*/  LDG.E R95, desc[UR8][R16.64+0x38] ;  /* 0x00003808105f7981 */ /* 0x000f62000c1e1900 */
[----:B------:R-:W-:-:S03]  /*0640*/  IADD3 R99, PT, PT, R5, UR15, RZ ;  /* 0x0000000f05637c10 */ /* 0x000fc6000fffe0ff */
[----:B------:R-:W5:Y:S04]  /*0650*/  LDG.E R96, desc[UR8][R6.64] ;  /* 0x0000000806607981 */ /* 0x000f68000c1e1900 */
[----:B------:R-:W5:Y:S01]  /*0660*/  LDG.E R97, desc[UR8][R12.64+0x3c] ;  /* 0x00003c080c617981 */ /* 0x000f62000c1e1900 */
[----:B------:R-:W-:-:S04]  /*0670*/  IMAD.WIDE.U32 R4, R99, 0x4, R126 ;  /* 0x0000000463047825 */ /* 0x000fc800078e007e */
[C---:B------:R-:W-:Y:S01]  /*0680*/  IMAD.WIDE.U32 R8, R2.reuse, 0x4, R12 ;  /* 0x0000000402087825 */ /* 0x040fe200078e000c */
[----:B------:R-:W5:Y:S04]  /*0690*/  LDG.E R100, desc[UR8][R4.64] ;  /* 0x0000000804647981 */ /* 0x000f68000c1e1900 */
[----:B------:R-:W5:Y:S01]  /*06a0*/  LDG.E R101, desc[UR8][R8.64+0x40] ;  /* 0x0000400808657981 */ /* 0x000f62000c1e1900 */
[----:B------:R-:W-:-:S05]  /*06b0*/  IMAD.WIDE.U32 R104, R2, 0x4, R8 ;  /* 0x0000000402687825 */ /* 0x000fca00078e0008 */
[----:B------:R-:W5:Y:S01]  /*06c0*/  LDG.E R158, desc[UR8][R104.64+0x44] ;  /* 0x00004408689e7981 */ /* 0x000f62000c1e1900 */
[----:B------:R-:W-:-:S05]  /*06d0*/  IMAD.WIDE.U32 R102, R2, 0x4, R104 ;  /* 0x0000000402667825 */ /* 0x000fca00078e0068 */
[----:B------:R-:W5:Y:S01]  /*06e0*/  LDG.E R159, desc[UR8][R102.64+0x48] ;  /* 0x00004808669f7981 */ /* 0x000f62000c1e1900 */
[----:B--2---:R-:W-:-:S04]  /*06f0*/  FFMA R0, R0, R3, RZ ;  /* 0x0000000300007223 */ /* 0x004fc800000000ff */
[----:B---3--:R-:W-:-:S04]  /*0700*/  FFMA R0, R69, R68, R0 ;  /* 0x0000004445007223 */ /* 0x008fc80000000000 */
[----:B----4-:R-:W-:-:S04]  /*0710*/  FFMA R0, R71, R70, R0 ;  /* 0x0000004647007223 */ /* 0x010fc80000000000 */
[----:B-----5:R-:W-:-:S04]  /*0720*/  FFMA R0, R73, R72, R0 ;  /* 0x0000004849007223 */ /* 0x020fc80000000000 */
[----:B------:R-:W-:-:S04]  /*0730*/  FFMA R0, R75, R74, R0 ;  /* 0x0000004a4b007223 */ /* 0x000fc80000000000 */
[----:B------:R-:W-:-:S04]  /*0740*/  FFMA R0, R77, R76, R0 ;  /* 0x0000004c4d007223 */ /* 0x000fc80000000000 */
[----:B------:R-:W-:-:S04]  /*0750*/  FFMA R0, R79, R78, R0 ;  /* 0x0000004e4f007223 */ /* 0x000fc80000000000 */
[----:B------:R-:W-:-:S04]  /*0760*/  FFMA R0, R81, R80, R0 ;  /* 0x0000005051007223 */ /* 0x000fc80000000000 */
[----:B------:R-:W-:-:S04]  /*0770*/  FFMA R0, R83, R82, R0 ;  /* 0x0000005253007223 */ /* 0x000fc80000000000 */
[----:B------:R-:W-:-:S04]  /*0780*/  FFMA R0, R85, R84, R0 ;  /* 0x0000005455007223 */ /* 0x000fc80000000000 */
[----:B------:R-:W-:-:S04]  /*0790*/  FFMA R0, R87, R86, R0 ;  /* 0x0000005657007223 */ /* 0x000fc80000000000 */
[----:B------:R-:W-:Y:S01]  /*07a0*/  FFMA R0, R89, R88, R0 ;  /* 0x0000005859007223 */ /* 0x000fe20000000000 */
[----:B------:R-:W-:-:S03]  /*07b0*/  IADD3 R69, PT, PT, R99, UR15, RZ ;  /* 0x0000000f63457c10 */ /* 0x000fc6000fffe0ff */
[----:B------:R-:W-:Y:S01]  /*07c0*/  FFMA R0, R91, R90, R0 ;  /* 0x0000005a5b007223 */ /* 0x000fe20000000000 */
[----:B------:R-:W-:-:S05]  /*07d0*/  IMAD.WIDE.U32 R98, R2, 0x4, R102 ;  /* 0x0000000402627825 */ /* 0x000fca00078e0066 */
[----:B------:R-:W2:Y:S01]  /*07e0*/  LDG.E R157, desc[UR8][R98.64+0x4c] ;  /* 0x00004c08629d7981 */ /* 0x000ea2000c1e1900 */
[----:B------:R-:W-:-:S04]  /*07f0*/  FFMA R0, R93, R92, R0 ;  /* 0x0000005c5d007223 */ /* 0x000fc80000000000 */
[----:B------:R-:W-:Y:S01]  /*0800*/  FFMA R0, R95, R94, R0 ;  /* 0x0000005e5f007223 */ /* 0x000fe20000000000 */
[----:B------:R-:W-:-:S05]  /*0810*/  IMAD.WIDE.U32 R94, R2, 0x4, R98 ;  /* 0x00000004025e7825 */ /* 0x000fca00078e0062 */
[----:B------:R-:W3:Y:S01]  /*0820*/  LDG.E R160, desc[UR8][R94.64+0x50] ;  /* 0x000050085ea07981 */ /* 0x000ee2000c1e1900 */
[----:B------:R-:W-:Y:S01]  /*0830*/  FFMA R0, R97, R96, R0 ;  /* 0x0000006061007223 */ /* 0x000fe20000000000 */
[----:B------:R-:W-:Y:S01]  /*0840*/  IADD3 R97, PT, PT, R69, UR15, RZ ;  /* 0x0000000f45617c10 */ /* 0x000fe2000fffe0ff */
[----:B------:R-:W-:-:S03]  /*0850*/  IMAD.WIDE.U32 R90, R2, 0x4, R94 ;  /* 0x00000004025a7825 */ /* 0x000fc600078e005e */
[----:B------:R-:W-:Y:S02]  /*0860*/  IADD3 R93, PT, PT, R97, UR15, RZ ;  /* 0x0000000f615d7c10 */ /* 0x000fe4000fffe0ff */
[----:B------:R-:W4:Y:S02]  /*0870*/  LDG.E R149, desc[UR8][R90.64+0x54] ;  /* 0x000054085a957981 */ /* 0x000f24000c1e1900 */
[----:B------:R-:W-:Y:S01]  /*0880*/  IADD3 R89, PT, PT, R93, UR15, RZ ;  /* 0x0000000f5d597c10 */ /* 0x000fe2000fffe0ff */
[----:B------:R-:W-:Y:S01]  /*0890*/  FFMA R3, R101, R100, R0 ;  /* 0x0000006465037223 */ /* 0x000fe20000000000 */
[----:B------:R-:W-:Y:S02]  /*08a0*/  IMAD.WIDE.U32 R100, R69, 0x4, R126 ;  /* 0x0000000445647825 */ /* 0x000fe400078e007e */
[----:B------:R-:W-:Y:S02]  /*08b0*/  IADD3 R69, PT, PT, R89, UR15, RZ ;  /* 0x0000000f59457c10 */ /* 0x000fe4000fffe0ff */
[----:B------:R-:W-:Y:S01]  /*08c0*/  IMAD.WIDE.U32 R86, R2, 0x4, R90 ;  /* 0x0000000402567825 */ /* 0x000fe200078e005a */
[----:B------:R-:W5:Y:S03]  /*08d0*/  LDG.E R156, desc[UR8][R100.64] ;  /* 0x00000008649c7981 */ /* 0x000f66000c1e1900 */
[--C-:B------:R-:W-:Y:S01]  /*08e0*/  IMAD.WIDE.U32 R96, R97, 0x4, R126.reuse ;  /* 0x0000000461607825 */ /* 0x100fe200078e007e */
[----:B------:R-:W4:Y:S03]  /*08f0*/  LDG.E R146, desc[UR8][R86.64+0x58] ;  /* 0x0000580856927981 */ /* 0x000f26000c1e1900 */
[C-C-:B------:R-:W-:Y:S01]  /*0900*/  IMAD.WIDE.U32 R84, R69.reuse, 0x4, R126.reuse ;  /* 0x0000000445547825 */ /* 0x140fe200078e007e */
[----:B------:R-:W-:Y:S01]  /*0910*/  IADD3 R69, PT, PT, R69, UR15, RZ ;  /* 0x0000000f45457c10 */ /* 0x000fe2000fffe0ff */
[----:B------:R-:W2:Y:S02]  /*0920*/  LDG.E R154, desc[UR8][R96.64] ;  /* 0x00000008609a7981 */ /* 0x000ea4000c1e1900 */
[----:B------:R-:W-:-:S04]  /*0930*/  IMAD.WIDE.U32 R92, R93, 0x4, R126 ;  /* 0x000000045d5c7825 */ /* 0x000fc800078e007e */
[C---:B------:R-:W-:Y:S01]  /*0940*/  IMAD.WIDE.U32 R82, R2.reuse, 0x4, R86 ;  /* 0x0000000402527825 */ /* 0x040fe200078e0056 */
[----:B------:R-:W-:Y:S01]  /*0950*/  IADD3 R77, PT, PT, R69, UR15, RZ ;  /* 0x0000000f454d7c10 */ /* 0x000fe2000fffe0ff */
[----:B------:R-:W3:Y:S02]  /*0960*/  LDG.E R148, desc[UR8][R92.64] ;  /* 0x000000085c947981 */ /* 0x000ee4000c1e1900 */
[----:B------:R-:W-:Y:S01]  /*0970*/  IMAD.WIDE.U32 R88, R89, 0x4, R126 ;  /* 0x0000000459587825 */ /* 0x000fe200078e007e */
[----:B------:R-:W-:Y:S01]  /*0980*/  IADD3 R73, PT, PT, R77, UR15, RZ ;  /* 0x0000000f4d497c10 */ /* 0x000fe2000fffe0ff */
[----:B------:R-:W4:Y:S02]  /*0990*/  LDG.E R0, desc[UR8][R84.64] ;  /* 0x0000000854007981 */ /* 0x000f24000c1e1900 */
[C---:B------:R-:W-:Y:S02]  /*09a0*/  IMAD.WIDE.U32 R78, R2.reuse, 0x4, R82 ;  /* 0x00000004024e7825 */ /* 0x040fe400078e0052 */
[----:B------:R-:W4:Y:S02]  /*09b0*/  LDG.E R155, desc[UR8][R88.64] ;  /* 0x00000008589b7981 */ /* 0x000f24000c1e1900 */
[----:B------:R-:W-:Y:S01]  /*09c0*/  IMAD.WIDE.U32 R80, R69, 0x4, R126 ;  /* 0x0000000445507825 */ /* 0x000fe200078e007e */
[----:B------:R-:W-:Y:S01]  /*09d0*/  IADD3 R69, PT, PT, R73, UR15, RZ ;  /* 0x0000000f49457c10 */ /* 0x000fe2000fffe0ff */
[----:B------:R-:W4:Y:S02]  /*09e0*/  LDG.E R144, desc[UR8][R82.64+0x5c] ;  /* 0x00005c0852907981 */ /* 0x000f24000c1e1900 */
[C---:B------:R-:W-:Y:S01]  /*09f0*/  IMAD.WIDE.U32 R74, R2.reuse, 0x4, R78 ;  /* 0x00000004024a7825 */ /* 0x040fe200078e004e */
[----:B------:R-:W-:Y:S01]  /*0a00*/  IADD3 R109, PT, PT, R69, UR15, RZ ;  /* 0x0000000f456d7c10 */ /* 0x000fe2000fffe0ff */
[----:B------:R-:W4:Y:S02]  /*0a10*/  LDG.E R147, desc[UR8][R80.64] ;  /* 0x0000000850937981 */ /* 0x000f24000c1e1900 */
[----:B------:R-:W-:Y:S01]  /*0a20*/  IMAD.WIDE.U32 R76, R77, 0x4, R126 ;  /* 0x000000044d4c7825 */ /* 0x000fe200078e007e */
[----:B------:R-:W-:Y:S01]  /*0a30*/  IADD3 R113, PT, PT, R109, UR15, RZ ;  /* 0x0000000f6d717c10 */ /* 0x000fe2000fffe0ff */
[----:B------:R-:W4:Y:S02]  /*0a40*/  LDG.E R142, desc[UR8][R78.64+0x60] ;  /* 0x000060084e8e7981 */ /* 0x000f24000c1e1900 */
[----:B------:R-:W-:-:S02]  /*0a50*/  IMAD.WIDE.U32 R70, R2, 0x4, R74 ;  /* 0x0000000402467825 */ /* 0x000fc400078e004a */
[----:B------:R-:W4:Y:S02]  /*0a60*/  LDG.E R145, desc[UR8][R76.64] ;  /* 0x000000084c917981 */ /* 0x000f24000c1e1900 */
[--C-:B------:R-:W-:Y:S01]  /*0a70*/  IMAD.WIDE.U32 R72, R73, 0x4, R126.reuse ;  /* 0x0000000449487825 */ /* 0x100fe200078e007e */
[----:B------:R-:W-:Y:S01]  /*0a80*/  IADD3 R117, PT, PT, R113, UR15, RZ ;  /* 0x0000000f71757c10 */ /* 0x000fe2000fffe0ff */
[----:B------:R-:W4:Y:S02]  /*0a90*/  LDG.E R140, desc[UR8][R74.64+0x64] ;  /* 0x000064084a8c7981 */ /* 0x000f24000c1e1900 */
[----:B------:R-:W-:Y:S02]  /*0aa0*/  IMAD.WIDE.U32 R68, R69, 0x4, R126 ;  /* 0x0000000445447825 */ /* 0x000fe400078e007e */
        /* <DEDUP_REMOVED lines=14> */
[----:B------:R-:W-:-:S02]  /*0b90*/  IMAD.WIDE.U32 R120, R2, 0x4, R114 ;  /* 0x0000000402787825 */ /* 0x000fc400078e0072 */
[----:B------:R-:W4:Y:S02]  /*0ba0*/  LDG.E R150, desc[UR8][R116.64] ;  /* 0x0000000874967981 */ /* 0x000f24000c1e1900 */
[--C-:B------:R-:W-:Y:S02]  /*0bb0*/  IMAD.WIDE.U32 R118, R119, 0x4, R126.reuse ;  /* 0x0000000477767825 */ /* 0x100fe400078e007e */
[----:B------:R-:W4:Y:S02]  /*0bc0*/  LDG.E R153, desc[UR8][R114.64+0x70] ;  /* 0x0000700872997981 */ /* 0x000f24000c1e1900 */
[--C-:B------:R-:W-:Y:S02]  /*0bd0*/  IMAD.WIDE.U32 R122, R123, 0x4, R126.reuse ;  /* 0x000000047b7a7825 */ /* 0x100fe400078e007e */
[----:B------:R-:W4:Y:S02]  /*0be0*/  LDG.E R152, desc[UR8][R118.64] ;  /* 0x0000000876987981 */ /* 0x000f24000c1e1900 */
[----:B------:R-:W-:-:S02]  /*0bf0*/  IMAD.WIDE.U32 R126, R129, 0x4, R126 ;  /* 0x00000004817e7825 */ /* 0x000fc400078e007e */
[----:B------:R-:W4:Y:S02]  /*0c00*/  LDG.E R151, desc[UR8][R120.64+0x74] ;  /* 0x0000740878977981 */ /* 0x000f24000c1e1900 */
[C---:B------:R-:W-:Y:S02]  /*0c10*/  IMAD.WIDE.U32 R128, R2.reuse, 0x4, R120 ;  /* 0x0000000402807825 */ /* 0x040fe400078e0078 */
[----:B------:R-:W4:Y:S02]  /*0c20*/  LDG.E R135, desc[UR8][R122.64] ;  /* 0x000000087a877981 */ /* 0x000f24000c1e1900 */
[----:B------:R-:W-:Y:S02]  /*0c30*/  IMAD.WIDE.U32 R130, R2, 0x4, R128 ;  /* 0x0000000402827825 */ /* 0x000fe400078e0080 */
[----:B------:R-:W4:Y:S04]  /*0c40*/  LDG.E R132, desc[UR8][R128.64+0x78] ;  /* 0x0000780880847981 */ /* 0x000f28000c1e1900 */
[----:B------:R-:W4:Y:S04]  /*0c50*/  LDG.E R134, desc[UR8][R126.64] ;  /* 0x000000087e867981 */ /* 0x000f28000c1e1900 */
[----:B------:R-:W4:Y:S01]  /*0c60*/  LDG.E R133, desc[UR8][R130.64+0x7c] ;  /* 0x00007c0882857981 */ /* 0x000f22000c1e1900 */
[----:B-----5:R-:W-:-:S02]  /*0c70*/  FFMA R156, R158, R156, R3 ;  /* 0x0000009c9e9c7223 */ /* 0x020fc40000000003 */
[----:B------:R-:W0:Y:S02]  /*0c80*/  S2R R3, SR_TID.Y ;  /* 0x0000000000037919 */ /* 0x000e240000002200 */
[----:B--2---:R-:W-:-:S04]  /*0c90*/  FFMA R154, R159, R154, R156 ;  /* 0x0000009a9f9a7223 */ /* 0x004fc8000000009c */
[----:B---3--:R-:W-:-:S04]  /*0ca0*/  FFMA R157, R157, R148, R154 ;  /* 0x000000949d9d7223 */ /* 0x008fc8000000009a */
[----:B----4-:R-:W-:-:S04]  /*0cb0*/  FFMA R160, R160, R155, R157 ;  /* 0x0000009ba0a07223 */ /* 0x010fc8000000009d */
[----:B------:R-:W-:-:S04]  /*0cc0*/  FFMA R149, R149, R0, R160 ;  /* 0x0000000095957223 */ /* 0x000fc800000000a0 */
[----:B------:R-:W-:-:S04]  /*0cd0*/  FFMA R147, R146, R147, R149 ;  /* 0x0000009392937223 */ /* 0x000fc80000000095 */
[----:B------:R-:W-:-:S04]  /*0ce0*/  FFMA R145, R144, R145, R147 ;  /* 0x0000009190917223 */ /* 0x000fc80000000093 */
[----:B------:R-:W-:-:S04]  /*0cf0*/  FFMA R143, R142, R143, R145 ;  /* 0x0000008f8e8f7223 */ /* 0x000fc80000000091 */
[----:B------:R-:W-:Y:S01]  /*0d00*/  FFMA R141, R140, R141, R143 ;  /* 0x0000008d8c8d7223 */ /* 0x000fe2000000008f */
[----:B0-----:R-:W-:-:S03]  /*0d10*/  IMAD R0, R2, UR14, R3 ;  /* 0x0000000e02007c24 */ /* 0x001fc6000f8e0203 */
[----:B------:R-:W-:-:S04]  /*0d20*/  FFMA R139, R138, R139, R141 ;  /* 0x0000008b8a8b7223 */ /* 0x000fc8000000008d */
[----:B------:R-:W-:Y:S01]  /*0d30*/  FFMA R136, R136, R137, R139 ;  /* 0x0000008988887223 */ /* 0x000fe2000000008b */
[----:B------:R-:W-:Y:S01]  /*0d40*/  IADD3 R137, P0, PT, R0, UR6, RZ ;  /* 0x0000000600897c10 */ /* 0x000fe2000ff1e0ff */
[----:B------:R-:W-:Y:S01]  /*0d50*/  STL.64 [R1], R2 ;  /* 0x0000000201007387 */ /* 0x000fe20000100a00 */
[----:B------:R-:W0:Y:S01]  /*0d60*/  LDCU.64 UR6, c[0x4][0x8] ;  /* 0x01000100ff0677ac */ /* 0x000e220008000a00 */
[----:B------:R-:W-:Y:S01]  /*0d70*/  FFMA R136, R153, R150, R136 ;  /* 0x0000009699887223 */ /* 0x000fe20000000088 */
[----:B------:R-:W-:-:S03]  /*0d80*/  IADD3.X R138, PT, PT, RZ, UR12, RZ, P0, !PT ;  /* 0x0000000cff8a7c10 */ /* 0x000fc600087fe4ff */
[----:B------:R-:W-:Y:S01]  /*0d90*/  FFMA R151, R151, R152, R136 ;  /* 0x0000009897977223 */ /* 0x000fe20000000088 */
[----:B-1----:R-:W-:-:S04]  /*0da0*/  LEA R136, P0, R137, UR4, 0x2 ;  /* 0x0000000489887c11 */ /* 0x002fc8000f8010ff */
[----:B------:R-:W-:Y:S01]  /*0db0*/  LEA.HI.X R137, R137, UR5, R138, 0x2, P0 ;  /* 0x0000000589897c11 */ /* 0x000fe200080f148a */
[----:B------:R-:W-:-:S04]  /*0dc0*/  FFMA R0, R132, R135, R151 ;  /* 0x0000008784007223 */ /* 0x000fc80000000097 */
[----:B------:R-:W-:-:S05]  /*0dd0*/  FFMA R0, R133, R134, R0 ;  /* 0x0000008685007223 */ /* 0x000fca0000000000 */
[----:B------:R1:W-:Y:S04]  /*0de0*/  STG.E desc[UR8][R136.64], R0 ;  /* 0x0000000088007986 */ /* 0x0003e8000c101908 */
[----:B------:R-:W2:Y:S04]  /*0df0*/  LDG.E R125, desc[UR8][R124.64] ;  /* 0x000000087c7d7981 */ /* 0x000ea8000c1e1900 */
[----:B------:R-:W2:Y:S04]  /*0e00*/  LDG.E R106, desc[UR8][R106.64] ;  /* 0x000000086a6a7981 */ /* 0x000ea8000c1e1900 */
[----:B------:R-:W3:Y:S04]  /*0e10*/  LDG.E R66, desc[UR8][R66.64+0x4] ;  /* 0x0000040842427981 */ /* 0x000ee8000c1e1900 */
[----:B------:R-:W3:Y:S04]  /*0e20*/  LDG.E R63, desc[UR8][R62.64] ;  /* 0x000000083e3f7981 */ /* 0x000ee8000c1e1900 */
[----:B------:R-:W4:Y:S04]  /*0e30*/  LDG.E R64, desc[UR8][R64.64+0x8] ;  /* 0x0000080840407981 */ /* 0x000f28000c1e1900 */
[----:B------:R-:W4:Y:S04]  /*0e40*/  LDG.E R59, desc[UR8][R58.64] ;  /* 0x000000083a3b7981 */ /* 0x000f28000c1e1900 */
[----:B------:R-:W5:Y:S04]  /*0e50*/  LDG.E R60, desc[UR8][R60.64+0xc] ;  /* 0x00000c083c3c7981 */ /* 0x000f68000c1e1900 */
        /* <DEDUP_REMOVED lines=25> */
[----:B------:R2:W5:Y:S04]  /*0ff0*/  LDG.E R8, desc[UR8][R8.64+0x40] ;  /* 0x0000400808087981 */ /* 0x000568000c1e1900 */
        /* <DEDUP_REMOVED lines=29> */
[----:B------:R-:W1:Y:S04]  /*11d0*/  LDG.E R130, desc[UR8][R130.64+0x7c] ;  /* 0x00007c0882827981 */ /* 0x000e68000c1e1900 */
[----:B------:R-:W1:Y:S01]  /*11e0*/  LDG.E R127, desc[UR8][R126.64] ;  /* 0x000000087e7f7981 */ /* 0x000e62000c1e1900 */
[----:B--2---:R-:W-:-:S04]  /*11f0*/  FFMA R9, R125, R106, R0 ;  /* 0x0000006a7d097223 */ /* 0x004fc80000000000 */
        /* <DEDUP_REMOVED lines=30> */
[----:B-1----:R-:W-:-:S04]  /*13e0*/  FFMA R0, R130, R127, R9 ;  /* 0x0000007f82007223 */ /* 0x002fc80000000009 */
        /* <DEDUP_REMOVED lines=32> */
[----:B------:R-:W1:Y:S01]  /*15f0*/  F2F.F64.F32 R8, R0 ;  /* 0x0000000000087310 */ /* 0x000e620000201800 */
[----:B------:R-:W-:Y:S01]  /*1600*/  MOV R10, 0x0 ;  /* 0x00000000000a7802 */ /* 0x000fe20000000f00 */
[----:B------:R-:W2:Y:S05]  /*1610*/  LDCU UR4, c[0x0][0x2f8] ;  /* 0x00005f00ff0477ac */ /* 0x000eaa0008000800 */
[----:B------:R-:W3:Y:S01]  /*1620*/  LDC.64 R10, c[0x4][R10] ;  /* 0x010000000a0a7b82 */ /* 0x000ee20000000a00 */
[----:B------:R-:W4:Y:S01]  /*1630*/  LDCU UR5, c[0x0][0x2fc] ;  /* 0x00005f80ff0577ac */ /* 0x000f220008000800 */
[----:B-1----:R1:W-:Y:S01]  /*1640*/  STL.64 [R1+0x8], R8 ;  /* 0x0000080801007387 */ /* 0x0023e20000100a00 */
[----:B0-----:R-:W-:-:S02]  /*1650*/  MOV R4, UR6 ;  /* 0x0000000600047c02 */ /* 0x001fc40008000f00 */
[----:B--2---:R-:W-:Y:S02]  /*1660*/  IADD3 R6, P0, PT, R1, UR4, RZ ;  /* 0x0000000401067c10 */ /* 0x004fe4000ff1e0ff */
[----:B------:R-:W-:Y:S02]  /*1670*/  MOV R5, UR7 ;  /* 0x0000000700057c02 */ /* 0x000fe40008000f00 */
[----:B----4-:R-:W-:-:S09]  /*1680*/  IADD3.X R7, PT, PT, RZ, UR5, RZ, P0, !PT ;  /* 0x00000005ff077c10 */ /* 0x010fd200087fe4ff */
[----:B------:R-:W-:-:S07]  /*1690*/  LEPC R20, `(.L_x_0) ;  /* 0x000000001014794e */ /* 0x000fce0000000000 */
[----:B-1-3--:R-:W-:Y:S05]  /*16a0*/  CALL.ABS.NOINC R10 ;  /* 0x000000000a007343 */ /* 0x00afea0003c00000 */
.L_x_0:
[----:B------:R-:W-:Y:S05]  /*16b0*/  EXIT ;  /* 0x000000000000794d */ /* 0x000fea0003800000 */
.L_x_1:
[----:B------:R-:W-:-:S00]  /*16c0*/  BRA `(.L_x_1) ;  /* 0xfffffffc00fc7947 */ /* 0x000fc0000383ffff */
[----:B------:R-:W-:-:S00]  /*16d0*/  NOP ;  /* 0x0000000000007918 */ /* 0x000fc00000000000 */
        /* <DEDUP_REMOVED lines=10> */
.L_x_2:


//--------------------- .nv.global.init           --------------------------
	.section	.nv.global.init,"aw",@progbits
.nv.global.init:
	.type		$str,@object
	.size		$str,(.L_0 - $str)
$str:
        /*0000*/ 	.byte	0x25, 0x64, 0x20, 0x25, 0x64, 0x20, 0x2d, 0x3e, 0x20, 0x25, 0x66, 0x0a, 0x00
.L_0:


//--------------------- .nv.shared.reserved.0     --------------------------
	.section	.nv.shared.reserved.0,"aw",@nobits
	.weak		__nv_reservedSMEM_offset_0_alias
	.size		__nv_reservedSMEM_offset_0_alias, 0, 64
	.other		__nv_reservedSMEM_offset_0_alias,@"STO_CUDA_RESERVED_SHARED STV_DEFAULT"
__nv_reservedSMEM_offset_0_alias:
	.zero		0
	.zero		64


//--------------------- .nv.constant0._Z6matmuliiiPfS_S_ --------------------------
	.section	.nv.constant0._Z6matmuliiiPfS_S_,"a",@progbits
	.sectionflags	@""
	.align	4
.nv.constant0._Z6matmuliiiPfS_S_:
	.zero		936


//--------------------- SYMBOLS --------------------------

	.type		.nv.reservedSmem.offset0,@object
	.size		.nv.reservedSmem.offset0,0x4
	.type		vprintf,@function
